//
// Generated by NVIDIA NVVM Compiler
//
// Compiler Build ID: CL-36424714
// Cuda compilation tools, release 13.0, V13.0.88
// Based on NVVM 20.0.0
//

.version 9.0
.target sm_100
.address_size 64

	// .globl	_Z5BSMADPiS_S_

.visible .entry _Z5BSMADPiS_S_(
	.param .u64 .ptr .align 1 _Z5BSMADPiS_S__param_0,
	.param .u64 .ptr .align 1 _Z5BSMADPiS_S__param_1,
	.param .u64 .ptr .align 1 _Z5BSMADPiS_S__param_2
)
{
	.reg .pred 	%p<2>;
	.reg .b32 	%r<32>;
	.reg .b64 	%rd<25>;

	ld.param.u64 	%rd4, [_Z5BSMADPiS_S__param_0];
	ld.param.u64 	%rd5, [_Z5BSMADPiS_S__param_1];
	ld.param.u64 	%rd6, [_Z5BSMADPiS_S__param_2];
	cvta.to.global.u64 	%rd1, %rd6;
	cvta.to.global.u64 	%rd7, %rd5;
	cvta.to.global.u64 	%rd8, %rd4;
	mov.u32 	%r10, %tid.x;
	mov.u32 	%r30, %r10;
	mov.b32 	%r11, 0;
	mov.u32 	%r31, %r11;
	// begin inline asm
	/*
	// end inline asm
	// begin inline asm
	CPTX_BEGIN
	// end inline asm
	mov.u32 	%r12, %r30;
	shl.b32 	%r13, %r12, 2;
	mul.wide.s32 	%rd11, %r13, 4;
	add.s64 	%rd12, %rd8, %rd11;
	ld.global.u32 	%r4, [%rd12];
	mov.u32 	%r14, %r30;
	shl.b32 	%r15, %r14, 2;
	mul.wide.s32 	%rd13, %r15, 4;
	add.s64 	%rd14, %rd8, %rd13;
	ld.global.u32 	%r5, [%rd14+4];
	mov.u32 	%r16, %r30;
	shl.b32 	%r17, %r16, 2;
	mul.wide.s32 	%rd15, %r17, 4;
	add.s64 	%rd16, %rd8, %rd15;
	ld.global.u32 	%r6, [%rd16+8];
	mov.u32 	%r18, %r30;
	shl.b32 	%r19, %r18, 2;
	mul.wide.s32 	%rd17, %r19, 4;
	add.s64 	%rd18, %rd8, %rd17;
	ld.global.u32 	%r7, [%rd18+12];
	mov.u32 	%r20, %r30;
	mul.wide.s32 	%rd19, %r20, 4;
	add.s64 	%rd20, %rd7, %rd19;
	ld.global.u32 	%r8, [%rd20];
	mov.u32 	%r21, %r30;
	shr.s32 	%r22, %r21, 31;
	shr.u32 	%r23, %r22, 30;
	add.s32 	%r24, %r21, %r23;
	and.b32  	%r25, %r24, -4;
	sub.s32 	%r26, %r21, %r25;
	mul.wide.s32 	%rd21, %r26, 4;
	add.s64 	%rd22, %rd1, %rd21;
	ld.global.u32 	%r9, [%rd22];
	mov.b32 	%r3, 4;
	// begin inline asm
	bsmad.s32 %r1, %r3, %r3, %r4, %r5, %r6, %r7, %r8, %r9;
	// end inline asm
	mov.u32 	%r31, %r1;
	// begin inline asm
	CPTX_END
	// end inline asm
	// begin inline asm
	*/
	// end inline asm
	mov.u32 	%r27, %r30;
	setp.gt.s32 	%p1, %r27, 3;
	@%p1 bra 	$L__BB0_2;
	mov.u32 	%r28, %r31;
	mov.u32 	%r29, %r30;
	mul.wide.s32 	%rd23, %r29, 4;
	add.s64 	%rd24, %rd1, %rd23;
	st.global.u32 	[%rd24], %r28;
$L__BB0_2:
	ret;

}


// ===== COMPILED SASS (sm_100) =====

	.target	sm_100

	.elftype	@"ET_EXEC"


//--------------------- .note.nv.tkinfo           --------------------------
	.section	.note.nv.tkinfo,"",@"SHT_NOTE"
	.sectionflags	@"SHF_NOTE_NV_TKINFO"
	.tkinfo
        /*0018*/ 	.word	0x00000002
        /*0030*/ 	.string	""
        /*0030*/ 	.string	"ptxas"
        /*0030*/ 	.string	"Cuda compilation tools, release 13.0, V13.0.88"
        /*0030*/ 	.string	"Build cuda_13.0.r13.0/compiler.36424714_0"
        /*0030*/ 	.string	"-arch sm_100 -m 64 "



//--------------------- .note.nv.cuinfo           --------------------------
	.section	.note.nv.cuinfo,"",@"SHT_NOTE"
	.sectionflags	@"SHF_NOTE_NV_CUINFO"
        /*0018*/ 	.short	0x0002
        /*001a*/ 	.short	0x0064
        /*001c*/ 	.short	0x0082
	.zero		2


//--------------------- .nv.info                  --------------------------
	.section	.nv.info,"",@"SHT_CUDA_INFO"
	.align	4


	//----- nvinfo : EIATTR_REGCOUNT
	.align		4
        /*0000*/ 	.byte	0x04, 0x2f
        /*0002*/ 	.short	(.L_1 - .L_0)
	.align		4
.L_0:
        /*0004*/ 	.word	index@(_Z5BSMADPiS_S_)
        /*0008*/ 	.word	0x00000008


	//----- nvinfo : EIATTR_FRAME_SIZE
	.align		4
.L_1:
        /*000c*/ 	.byte	0x04, 0x11
        /*000e*/ 	.short	(.L_3 - .L_2)
	.align		4
.L_2:
        /*0010*/ 	.word	index@(_Z5BSMADPiS_S_)
        /*0014*/ 	.word	0x00000000


	//----- nvinfo : EIATTR_MIN_STACK_SIZE
	.align		4
.L_3:
        /*0018*/ 	.byte	0x04, 0x12
        /*001a*/ 	.short	(.L_5 - .L_4)
	.align		4
.L_4:
        /*001c*/ 	.word	index@(_Z5BSMADPiS_S_)
        /*0020*/ 	.word	0x00000000
.L_5:


//--------------------- .nv.compat                --------------------------
	.section	.nv.compat,"",@"SHT_CUDA_COMPAT_INFO"
	.align	4
        /*0000*/ 	.byte	0x02, 0x09, 0x00, 0x00, 0x02, 0x02, 0x01, 0x00, 0x02, 0x05, 0x05, 0x00, 0x03, 0x07, 0x01, 0x01
        /*0010*/ 	.byte	0x02, 0x03, 0x00, 0x00, 0x02, 0x06, 0x01, 0x00, 0x04, 0x0b, 0x08, 0x00, 0x09, 0x00, 0x00, 0x00
        /*0020*/ 	.byte	0x00, 0x00, 0x00, 0x00


//--------------------- .nv.info._Z5BSMADPiS_S_   --------------------------
	.section	.nv.info._Z5BSMADPiS_S_,"",@"SHT_CUDA_INFO"
	.sectionflags	@""
	.align	4


	//----- nvinfo : EIATTR_CUDA_API_VERSION
	.align		4
        /*0000*/ 	.byte	0x04, 0x37
        /*0002*/ 	.short	(.L_7 - .L_6)
.L_6:
        /*0004*/ 	.word	0x00000082


	//----- nvinfo : EIATTR_KPARAM_INFO
	.align		4
.L_7:
        /*0008*/ 	.byte	0x04, 0x17
        /*000a*/ 	.short	(.L_9 - .L_8)
.L_8:
        /*000c*/ 	.word	0x00000000
        /*0010*/ 	.short	0x0002
        /*0012*/ 	.short	0x0010
        /*0014*/ 	.byte	0x00, 0xf5, 0x21, 0x00


	//----- nvinfo : EIATTR_KPARAM_INFO
	.align		4
.L_9:
        /*0018*/ 	.byte	0x04, 0x17
        /*001a*/ 	.short	(.L_11 - .L_10)
.L_10:
        /*001c*/ 	.word	0x00000000
        /*0020*/ 	.short	0x0001
        /*0022*/ 	.short	0x0008
        /*0024*/ 	.byte	0x00, 0xf5, 0x21, 0x00


	//----- nvinfo : EIATTR_KPARAM_INFO
	.align		4
.L_11:
        /*0028*/ 	.byte	0x04, 0x17
        /*002a*/ 	.short	(.L_13 - .L_12)
.L_12:
        /*002c*/ 	.word	0x00000000
        /*0030*/ 	.short	0x0000
        /*0032*/ 	.short	0x0000
        /*0034*/ 	.byte	0x00, 0xf5, 0x21, 0x00


	//----- nvinfo : EIATTR_SPARSE_MMA_MASK
	.align		4
.L_13:
        /*0038*/ 	.byte	0x03, 0x50
        /*003a*/ 	.short	0x0000


	//----- nvinfo : EIATTR_MAXREG_COUNT
	.align		4
        /*003c*/ 	.byte	0x03, 0x1b
        /*003e*/ 	.short	0x00ff


	//----- nvinfo : EIATTR_MERCURY_ISA_VERSION
	.align		4
        /*0040*/ 	.byte	0x03, 0x5f
        /*0042*/ 	.short	0x0101


	//----- nvinfo : EIATTR_VRC_CTA_INIT_COUNT
	.align		4
        /*0044*/ 	.byte	0x02, 0x4a
	.zero		1
	.zero		1


	//----- nvinfo : EIATTR_EXIT_INSTR_OFFSETS
	.align		4
        /*0048*/ 	.byte	0x04, 0x1c
        /*004a*/ 	.short	(.L_15 - .L_14)


	//   ....[0]....
.L_14:
        /*004c*/ 	.word	0x00000030


	//   ....[1]....
        /*0050*/ 	.word	0x00000080


	//----- nvinfo : EIATTR_CBANK_PARAM_SIZE
	.align		4
.L_15:
        /*0054*/ 	.byte	0x03, 0x19
        /*0056*/ 	.short	0x0018


	//----- nvinfo : EIATTR_PARAM_CBANK
	.align		4
        /*0058*/ 	.byte	0x04, 0x0a
        /*005a*/ 	.short	(.L_17 - .L_16)
	.align		4
.L_16:
        /*005c*/ 	.word	index@(.nv.constant0._Z5BSMADPiS_S_)
        /*0060*/ 	.short	0x0380
        /*0062*/ 	.short	0x0018


	//----- nvinfo : EIATTR_SW_WAR
	.align		4
.L_17:
        /*0064*/ 	.byte	0x04, 0x36
        /*0066*/ 	.short	(.L_19 - .L_18)
.L_18:
        /*0068*/ 	.word	0x00000008
.L_19:


//--------------------- .nv.callgraph             --------------------------
	.section	.nv.callgraph,"",@"SHT_CUDA_CALLGRAPH"
	.align	4
	.sectionentsize	8
	.align		4
        /*0000*/ 	.word	0x00000000
	.align		4
        /*0004*/ 	.word	0xffffffff
	.align		4
        /*0008*/ 	.word	0x00000000
	.align		4
        /*000c*/ 	.word	0xfffffffe
	.align		4
        /*0010*/ 	.word	0x00000000
	.align		4
        /*0014*/ 	.word	0xfffffffd
	.align		4
        /*0018*/ 	.word	0x00000000
	.align		4
        /*001c*/ 	.word	0xfffffffc


//--------------------- .text._Z5BSMADPiS_S_      --------------------------
	.section	.text._Z5BSMADPiS_S_,"ax",@progbits
	.align	128
        .global         _Z5BSMADPiS_S_
        .type           _Z5BSMADPiS_S_,@function
        .size           _Z5BSMADPiS_S_,(.L_x_1 - _Z5BSMADPiS_S_)
        .other          _Z5BSMADPiS_S_,@"STO_CUDA_ENTRY STV_DEFAULT"
_Z5BSMADPiS_S_:
.text._Z5BSMADPiS_S_:
[----:B------:R-:W-:Y:S01]  /*0000*/  LDC R1, c[0x0][0x37c] ;  /* 0x0000df00ff017b82 */ /* 0x000fe20000000800 */
[----:B------:R-:W0:Y:S02]  /*0010*/  S2R R5, SR_TID.X ;  /* 0x0000000000057919 */ /* 0x000e240000002100 */
[----:B0-----:R-:W-:-:S13]  /*0020*/  ISETP.GT.AND P0, PT, R5, 0x3, PT ;  /* 0x000000030500780c */ /* 0x001fda0003f04270 */
[----:B------:R-:W-:Y:S05]  /*0030*/  @P0 EXIT ;  /* 0x000000000000094d */ /* 0x000fea0003800000 */
[----:B------:R-:W0:Y:S01]  /*0040*/  LDC.64 R2, c[0x0][0x390] ;  /* 0x0000e400ff027b82 */ /* 0x000e220000000a00 */
[----:B------:R-:W1:Y:S01]  /*0050*/  LDCU.64 UR4, c[0x0][0x358] ;  /* 0x00006b00ff0477ac */ /* 0x000e620008000a00 */
[----:B0-----:R-:W-:-:S05]  /*0060*/  IMAD.WIDE R2, R5, 0x4, R2 ;  /* 0x0000000405027825 */ /* 0x001fca00078e0202 */
[----:B-1----:R-:W-:Y:S01]  /*0070*/  STG.E desc[UR4][R2.64], RZ ;  /* 0x000000ff02007986 */ /* 0x002fe2000c101904 */
[----:B------:R-:W-:Y:S05]  /*0080*/  EXIT ;  /* 0x000000000000794d */ /* 0x000fea0003800000 */
.L_x_0:
[----:B------:R-:W-:-:S00]  /*0090*/  BRA `(.L_x_0) ;  /* 0xfffffffc00fc7947 */ /* 0x000fc0000383ffff */
[----:B------:R-:W-:-:S00]  /*00a0*/  NOP ;  /* 0x0000000000007918 */ /* 0x000fc00000000000 */
        /* <DEDUP_REMOVED lines=13> */
.L_x_1:


//--------------------- .nv.shared.reserved.0     --------------------------
	.section	.nv.shared.reserved.0,"aw",@nobits
	.weak		__nv_reservedSMEM_offset_0_alias
	.size		__nv_reservedSMEM_offset_0_alias, 0, 64
	.other		__nv_reservedSMEM_offset_0_alias,@"STO_CUDA_RESERVED_SHARED STV_DEFAULT"
__nv_reservedSMEM_offset_0_alias:
	.zero		0
	.zero		64


//--------------------- .nv.constant0._Z5BSMADPiS_S_ --------------------------
	.section	.nv.constant0._Z5BSMADPiS_S_,"a",@progbits
	.sectionflags	@""
	.align	4
.nv.constant0._Z5BSMADPiS_S_:
	.zero		920


//--------------------- SYMBOLS --------------------------

	.type		.nv.reservedSmem.offset0,@object
	.size		.nv.reservedSmem.offset0,0x4
